//
// Generated by NVIDIA NVVM Compiler
//
// Compiler Build ID: CL-36424714
// Cuda compilation tools, release 13.0, V13.0.88
// Based on NVVM 20.0.0
//

.version 9.0
.target sm_100
.address_size 64

	// .globl	_Z7convertIdfEvPPT_PPT0_i
// _ZZ7convertIdfEvPPT_PPT0_iE5mysrc has been demoted
// _ZZ7convertIdfEvPPT_PPT0_iE6mydest has been demoted
// _ZZ7convertIfdEvPPT_PPT0_iE5mysrc has been demoted
// _ZZ7convertIfdEvPPT_PPT0_iE6mydest has been demoted

.visible .entry _Z7convertIdfEvPPT_PPT0_i(
	.param .u64 .ptr .align 1 _Z7convertIdfEvPPT_PPT0_i_param_0,
	.param .u64 .ptr .align 1 _Z7convertIdfEvPPT_PPT0_i_param_1,
	.param .u32 _Z7convertIdfEvPPT_PPT0_i_param_2
)
{
	.reg .pred 	%p<3>;
	.reg .b32 	%r<7>;
	.reg .b32 	%f<2>;
	.reg .b64 	%rd<18>;
	.reg .b64 	%fd<2>;
	// demoted variable
	.shared .align 8 .u64 _ZZ7convertIdfEvPPT_PPT0_iE5mysrc;
	// demoted variable
	.shared .align 8 .u64 _ZZ7convertIdfEvPPT_PPT0_iE6mydest;
	ld.param.u64 	%rd1, [_Z7convertIdfEvPPT_PPT0_i_param_0];
	ld.param.u64 	%rd2, [_Z7convertIdfEvPPT_PPT0_i_param_1];
	ld.param.u32 	%r3, [_Z7convertIdfEvPPT_PPT0_i_param_2];
	mov.u32 	%r1, %tid.x;
	setp.ne.s32 	%p1, %r1, 0;
	@%p1 bra 	$L__BB0_2;
	cvta.to.global.u64 	%rd3, %rd2;
	cvta.to.global.u64 	%rd4, %rd1;
	mov.u32 	%r4, %ctaid.y;
	mul.wide.u32 	%rd5, %r4, 8;
	add.s64 	%rd6, %rd3, %rd5;
	ld.global.u64 	%rd7, [%rd6];
	st.shared.u64 	[_ZZ7convertIdfEvPPT_PPT0_iE5mysrc], %rd7;
	add.s64 	%rd8, %rd4, %rd5;
	ld.global.u64 	%rd9, [%rd8];
	st.shared.u64 	[_ZZ7convertIdfEvPPT_PPT0_iE6mydest], %rd9;
$L__BB0_2:
	bar.sync 	0;
	mov.u32 	%r5, %ctaid.x;
	shl.b32 	%r6, %r5, 8;
	add.s32 	%r2, %r6, %r1;
	setp.ge.s32 	%p2, %r2, %r3;
	@%p2 bra 	$L__BB0_4;
	ld.shared.u64 	%rd10, [_ZZ7convertIdfEvPPT_PPT0_iE5mysrc];
	cvta.to.global.u64 	%rd11, %rd10;
	mul.wide.s32 	%rd12, %r2, 4;
	add.s64 	%rd13, %rd11, %rd12;
	ld.global.f32 	%f1, [%rd13];
	cvt.f64.f32 	%fd1, %f1;
	ld.shared.u64 	%rd14, [_ZZ7convertIdfEvPPT_PPT0_iE6mydest];
	cvta.to.global.u64 	%rd15, %rd14;
	mul.wide.s32 	%rd16, %r2, 8;
	add.s64 	%rd17, %rd15, %rd16;
	st.global.f64 	[%rd17], %fd1;
$L__BB0_4:
	ret;

}
	// .globl	_Z7convertIfdEvPPT_PPT0_i
.visible .entry _Z7convertIfdEvPPT_PPT0_i(
	.param .u64 .ptr .align 1 _Z7convertIfdEvPPT_PPT0_i_param_0,
	.param .u64 .ptr .align 1 _Z7convertIfdEvPPT_PPT0_i_param_1,
	.param .u32 _Z7convertIfdEvPPT_PPT0_i_param_2
)
{
	.reg .pred 	%p<3>;
	.reg .b32 	%r<7>;
	.reg .b32 	%f<2>;
	.reg .b64 	%rd<18>;
	.reg .b64 	%fd<2>;
	// demoted variable
	.shared .align 8 .u64 _ZZ7convertIfdEvPPT_PPT0_iE5mysrc;
	// demoted variable
	.shared .align 8 .u64 _ZZ7convertIfdEvPPT_PPT0_iE6mydest;
	ld.param.u64 	%rd1, [_Z7convertIfdEvPPT_PPT0_i_param_0];
	ld.param.u64 	%rd2, [_Z7convertIfdEvPPT_PPT0_i_param_1];
	ld.param.u32 	%r3, [_Z7convertIfdEvPPT_PPT0_i_param_2];
	mov.u32 	%r1, %tid.x;
	setp.ne.s32 	%p1, %r1, 0;
	@%p1 bra 	$L__BB1_2;
	cvta.to.global.u64 	%rd3, %rd2;
	cvta.to.global.u64 	%rd4, %rd1;
	mov.u32 	%r4, %ctaid.y;
	mul.wide.u32 	%rd5, %r4, 8;
	add.s64 	%rd6, %rd3, %rd5;
	ld.global.u64 	%rd7, [%rd6];
	st.shared.u64 	[_ZZ7convertIfdEvPPT_PPT0_iE5mysrc], %rd7;
	add.s64 	%rd8, %rd4, %rd5;
	ld.global.u64 	%rd9, [%rd8];
	st.shared.u64 	[_ZZ7convertIfdEvPPT_PPT0_iE6mydest], %rd9;
$L__BB1_2:
	bar.sync 	0;
	mov.u32 	%r5, %ctaid.x;
	shl.b32 	%r6, %r5, 8;
	add.s32 	%r2, %r6, %r1;
	setp.ge.s32 	%p2, %r2, %r3;
	@%p2 bra 	$L__BB1_4;
	ld.shared.u64 	%rd10, [_ZZ7convertIfdEvPPT_PPT0_iE5mysrc];
	cvta.to.global.u64 	%rd11, %rd10;
	mul.wide.s32 	%rd12, %r2, 8;
	add.s64 	%rd13, %rd11, %rd12;
	ld.global.f64 	%fd1, [%rd13];
	cvt.rn.f32.f64 	%f1, %fd1;
	ld.shared.u64 	%rd14, [_ZZ7convertIfdEvPPT_PPT0_iE6mydest];
	cvta.to.global.u64 	%rd15, %rd14;
	mul.wide.s32 	%rd16, %r2, 4;
	add.s64 	%rd17, %rd15, %rd16;
	st.global.f32 	[%rd17], %f1;
$L__BB1_4:
	ret;

}


// ===== COMPILED SASS (sm_100) =====

	.target	sm_100

	.elftype	@"ET_EXEC"


//--------------------- .note.nv.tkinfo           --------------------------
	.section	.note.nv.tkinfo,"",@"SHT_NOTE"
	.sectionflags	@"SHF_NOTE_NV_TKINFO"
	.tkinfo
        /*0018*/ 	.word	0x00000002
        /*0030*/ 	.string	""
        /*0030*/ 	.string	"ptxas"
        /*0030*/ 	.string	"Cuda compilation tools, release 13.0, V13.0.88"
        /*0030*/ 	.string	"Build cuda_13.0.r13.0/compiler.36424714_0"
        /*0030*/ 	.string	"-arch sm_100 -m 64 "



//--------------------- .note.nv.cuinfo           --------------------------
	.section	.note.nv.cuinfo,"",@"SHT_NOTE"
	.sectionflags	@"SHF_NOTE_NV_CUINFO"
        /*0018*/ 	.short	0x0002
        /*001a*/ 	.short	0x0064
        /*001c*/ 	.short	0x0082
	.zero		2


//--------------------- .nv.info                  --------------------------
	.section	.nv.info,"",@"SHT_CUDA_INFO"
	.align	4


	//----- nvinfo : EIATTR_REGCOUNT
	.align		4
        /*0000*/ 	.byte	0x04, 0x2f
        /*0002*/ 	.short	(.L_1 - .L_0)
	.align		4
.L_0:
        /*0004*/ 	.word	index@(_Z7convertIdfEvPPT_PPT0_i)
        /*0008*/ 	.word	0x0000000c


	//----- nvinfo : EIATTR_FRAME_SIZE
	.align		4
.L_1:
        /*000c*/ 	.byte	0x04, 0x11
        /*000e*/ 	.short	(.L_3 - .L_2)
	.align		4
.L_2:
        /*0010*/ 	.word	index@(_Z7convertIdfEvPPT_PPT0_i)
        /*0014*/ 	.word	0x00000000


	//----- nvinfo : EIATTR_REGCOUNT
	.align		4
.L_3:
        /*0018*/ 	.byte	0x04, 0x2f
        /*001a*/ 	.short	(.L_5 - .L_4)
	.align		4
.L_4:
        /*001c*/ 	.word	index@(_Z7convertIfdEvPPT_PPT0_i)
        /*0020*/ 	.word	0x0000000c


	//----- nvinfo : EIATTR_FRAME_SIZE
	.align		4
.L_5:
        /*0024*/ 	.byte	0x04, 0x11
        /*0026*/ 	.short	(.L_7 - .L_6)
	.align		4
.L_6:
        /*0028*/ 	.word	index@(_Z7convertIfdEvPPT_PPT0_i)
        /*002c*/ 	.word	0x00000000


	//----- nvinfo : EIATTR_MIN_STACK_SIZE
	.align		4
.L_7:
        /*0030*/ 	.byte	0x04, 0x12
        /*0032*/ 	.short	(.L_9 - .L_8)
	.align		4
.L_8:
        /*0034*/ 	.word	index@(_Z7convertIfdEvPPT_PPT0_i)
        /*0038*/ 	.word	0x00000000


	//----- nvinfo : EIATTR_MIN_STACK_SIZE
	.align		4
.L_9:
        /*003c*/ 	.byte	0x04, 0x12
        /*003e*/ 	.short	(.L_11 - .L_10)
	.align		4
.L_10:
        /*0040*/ 	.word	index@(_Z7convertIdfEvPPT_PPT0_i)
        /*0044*/ 	.word	0x00000000
.L_11:


//--------------------- .nv.compat                --------------------------
	.section	.nv.compat,"",@"SHT_CUDA_COMPAT_INFO"
	.align	4
        /*0000*/ 	.byte	0x02, 0x09, 0x00, 0x00, 0x02, 0x02, 0x01, 0x00, 0x02, 0x05, 0x05, 0x00, 0x03, 0x07, 0x01, 0x01
        /*0010*/ 	.byte	0x02, 0x03, 0x00, 0x00, 0x02, 0x06, 0x01, 0x00, 0x04, 0x0b, 0x08, 0x00, 0x09, 0x00, 0x00, 0x00
        /*0020*/ 	.byte	0x00, 0x00, 0x00, 0x00


//--------------------- .nv.info._Z7convertIfdEvPPT_PPT0_i --------------------------
	.section	.nv.info._Z7convertIfdEvPPT_PPT0_i,"",@"SHT_CUDA_INFO"
	.sectionflags	@""
	.align	4


	//----- nvinfo : EIATTR_CUDA_API_VERSION
	.align		4
        /*0000*/ 	.byte	0x04, 0x37
        /*0002*/ 	.short	(.L_13 - .L_12)
.L_12:
        /*0004*/ 	.word	0x00000082


	//----- nvinfo : EIATTR_KPARAM_INFO
	.align		4
.L_13:
        /*0008*/ 	.byte	0x04, 0x17
        /*000a*/ 	.short	(.L_15 - .L_14)
.L_14:
        /*000c*/ 	.word	0x00000000
        /*0010*/ 	.short	0x0002
        /*0012*/ 	.short	0x0010
        /*0014*/ 	.byte	0x00, 0xf0, 0x11, 0x00


	//----- nvinfo : EIATTR_KPARAM_INFO
	.align		4
.L_15:
        /*0018*/ 	.byte	0x04, 0x17
        /*001a*/ 	.short	(.L_17 - .L_16)
.L_16:
        /*001c*/ 	.word	0x00000000
        /*0020*/ 	.short	0x0001
        /*0022*/ 	.short	0x0008
        /*0024*/ 	.byte	0x00, 0xf5, 0x21, 0x00


	//----- nvinfo : EIATTR_KPARAM_INFO
	.align		4
.L_17:
        /*0028*/ 	.byte	0x04, 0x17
        /*002a*/ 	.short	(.L_19 - .L_18)
.L_18:
        /*002c*/ 	.word	0x00000000
        /*0030*/ 	.short	0x0000
        /*0032*/ 	.short	0x0000
        /*0034*/ 	.byte	0x00, 0xf5, 0x21, 0x00


	//----- nvinfo : EIATTR_SPARSE_MMA_MASK
	.align		4
.L_19:
        /*0038*/ 	.byte	0x03, 0x50
        /*003a*/ 	.short	0x0000


	//----- nvinfo : EIATTR_MAXREG_COUNT
	.align		4
        /*003c*/ 	.byte	0x03, 0x1b
        /*003e*/ 	.short	0x00ff


	//----- nvinfo : EIATTR_NUM_BARRIERS
	.align		4
        /*0040*/ 	.byte	0x02, 0x4c
        /*0042*/ 	.byte	0x01
	.zero		1


	//----- nvinfo : EIATTR_MERCURY_ISA_VERSION
	.align		4
        /*0044*/ 	.byte	0x03, 0x5f
        /*0046*/ 	.short	0x0101


	//----- nvinfo : EIATTR_VRC_CTA_INIT_COUNT
	.align		4
        /*0048*/ 	.byte	0x02, 0x4a
	.zero		1
	.zero		1


	//----- nvinfo : EIATTR_EXIT_INSTR_OFFSETS
	.align		4
        /*004c*/ 	.byte	0x04, 0x1c
        /*004e*/ 	.short	(.L_21 - .L_20)


	//   ....[0]....
.L_20:
        /*0050*/ 	.word	0x00000140


	//   ....[1]....
        /*0054*/ 	.word	0x000001e0


	//----- nvinfo : EIATTR_CBANK_PARAM_SIZE
	.align		4
.L_21:
        /*0058*/ 	.byte	0x03, 0x19
        /*005a*/ 	.short	0x0014


	//----- nvinfo : EIATTR_PARAM_CBANK
	.align		4
        /*005c*/ 	.byte	0x04, 0x0a
        /*005e*/ 	.short	(.L_23 - .L_22)
	.align		4
.L_22:
        /*0060*/ 	.word	index@(.nv.constant0._Z7convertIfdEvPPT_PPT0_i)
        /*0064*/ 	.short	0x0380
        /*0066*/ 	.short	0x0014


	//----- nvinfo : EIATTR_SW_WAR
	.align		4
.L_23:
        /*0068*/ 	.byte	0x04, 0x36
        /*006a*/ 	.short	(.L_25 - .L_24)
.L_24:
        /*006c*/ 	.word	0x00000008
.L_25:


//--------------------- .nv.info._Z7convertIdfEvPPT_PPT0_i --------------------------
	.section	.nv.info._Z7convertIdfEvPPT_PPT0_i,"",@"SHT_CUDA_INFO"
	.sectionflags	@""
	.align	4


	//----- nvinfo : EIATTR_CUDA_API_VERSION
	.align		4
        /*0000*/ 	.byte	0x04, 0x37
        /*0002*/ 	.short	(.L_27 - .L_26)
.L_26:
        /*0004*/ 	.word	0x00000082


	//----- nvinfo : EIATTR_KPARAM_INFO
	.align		4
.L_27:
        /*0008*/ 	.byte	0x04, 0x17
        /*000a*/ 	.short	(.L_29 - .L_28)
.L_28:
        /*000c*/ 	.word	0x00000000
        /*0010*/ 	.short	0x0002
        /*0012*/ 	.short	0x0010
        /*0014*/ 	.byte	0x00, 0xf0, 0x11, 0x00


	//----- nvinfo : EIATTR_KPARAM_INFO
	.align		4
.L_29:
        /*0018*/ 	.byte	0x04, 0x17
        /*001a*/ 	.short	(.L_31 - .L_30)
.L_30:
        /*001c*/ 	.word	0x00000000
        /*0020*/ 	.short	0x0001
        /*0022*/ 	.short	0x0008
        /*0024*/ 	.byte	0x00, 0xf5, 0x21, 0x00


	//----- nvinfo : EIATTR_KPARAM_INFO
	.align		4
.L_31:
        /*0028*/ 	.byte	0x04, 0x17
        /*002a*/ 	.short	(.L_33 - .L_32)
.L_32:
        /*002c*/ 	.word	0x00000000
        /*0030*/ 	.short	0x0000
        /*0032*/ 	.short	0x0000
        /*0034*/ 	.byte	0x00, 0xf5, 0x21, 0x00


	//----- nvinfo : EIATTR_SPARSE_MMA_MASK
	.align		4
.L_33:
        /*0038*/ 	.byte	0x03, 0x50
        /*003a*/ 	.short	0x0000


	//----- nvinfo : EIATTR_MAXREG_COUNT
	.align		4
        /*003c*/ 	.byte	0x03, 0x1b
        /*003e*/ 	.short	0x00ff


	//----- nvinfo : EIATTR_NUM_BARRIERS
	.align		4
        /*0040*/ 	.byte	0x02, 0x4c
        /*0042*/ 	.byte	0x01
	.zero		1


	//----- nvinfo : EIATTR_MERCURY_ISA_VERSION
	.align		4
        /*0044*/ 	.byte	0x03, 0x5f
        /*0046*/ 	.short	0x0101


	//----- nvinfo : EIATTR_VRC_CTA_INIT_COUNT
	.align		4
        /*0048*/ 	.byte	0x02, 0x4a
	.zero		1
	.zero		1


	//----- nvinfo : EIATTR_EXIT_INSTR_OFFSETS
	.align		4
        /*004c*/ 	.byte	0x04, 0x1c
        /*004e*/ 	.short	(.L_35 - .L_34)


	//   ....[0]....
.L_34:
        /*0050*/ 	.word	0x00000140


	//   ....[1]....
        /*0054*/ 	.word	0x000001e0


	//----- nvinfo : EIATTR_CBANK_PARAM_SIZE
	.align		4
.L_35:
        /*0058*/ 	.byte	0x03, 0x19
        /*005a*/ 	.short	0x0014


	//----- nvinfo : EIATTR_PARAM_CBANK
	.align		4
        /*005c*/ 	.byte	0x04, 0x0a
        /*005e*/ 	.short	(.L_37 - .L_36)
	.align		4
.L_36:
        /*0060*/ 	.word	index@(.nv.constant0._Z7convertIdfEvPPT_PPT0_i)
        /*0064*/ 	.short	0x0380
        /*0066*/ 	.short	0x0014


	//----- nvinfo : EIATTR_SW_WAR
	.align		4
.L_37:
        /*0068*/ 	.byte	0x04, 0x36
        /*006a*/ 	.short	(.L_39 - .L_38)
.L_38:
        /*006c*/ 	.word	0x00000008
.L_39:


//--------------------- .nv.callgraph             --------------------------
	.section	.nv.callgraph,"",@"SHT_CUDA_CALLGRAPH"
	.align	4
	.sectionentsize	8
	.align		4
        /*0000*/ 	.word	0x00000000
	.align		4
        /*0004*/ 	.word	0xffffffff
	.align		4
        /*0008*/ 	.word	0x00000000
	.align		4
        /*000c*/ 	.word	0xfffffffe
	.align		4
        /*0010*/ 	.word	0x00000000
	.align		4
        /*0014*/ 	.word	0xfffffffd
	.align		4
        /*0018*/ 	.word	0x00000000
	.align		4
        /*001c*/ 	.word	0xfffffffc


//--------------------- .text._Z7convertIfdEvPPT_PPT0_i --------------------------
	.section	.text._Z7convertIfdEvPPT_PPT0_i,"ax",@progbits
	.align	128
        .global         _Z7convertIfdEvPPT_PPT0_i
        .type           _Z7convertIfdEvPPT_PPT0_i,@function
        .size           _Z7convertIfdEvPPT_PPT0_i,(.L_x_2 - _Z7convertIfdEvPPT_PPT0_i)
        .other          _Z7convertIfdEvPPT_PPT0_i,@"STO_CUDA_ENTRY STV_DEFAULT"
_Z7convertIfdEvPPT_PPT0_i:
.text._Z7convertIfdEvPPT_PPT0_i:
[----:B------:R-:W-:Y:S01]  /*0000*/  LDC R1, c[0x0][0x37c] ;  /* 0x0000df00ff017b82 */ /* 0x000fe20000000800 */
[----:B------:R-:W0:Y:S07]  /*0010*/  S2R R9, SR_TID.X ;  /* 0x0000000000097919 */ /* 0x000e2e0000002100 */
[----:B------:R-:W1:Y:S01]  /*0020*/  LDC.64 R4, c[0x0][0x388] ;  /* 0x0000e200ff047b82 */ /* 0x000e620000000a00 */
[----:B------:R-:W2:Y:S07]  /*0030*/  LDCU.64 UR6, c[0x0][0x358] ;  /* 0x00006b00ff0677ac */ /* 0x000eae0008000a00 */
[----:B------:R-:W3:Y:S01]  /*0040*/  LDC.64 R6, c[0x0][0x380] ;  /* 0x0000e000ff067b82 */ /* 0x000ee20000000a00 */
[----:B------:R-:W4:Y:S01]  /*0050*/  S2R R0, SR_CTAID.X ;  /* 0x0000000000007919 */ /* 0x000f220000002500 */
[----:B------:R-:W5:Y:S01]  /*0060*/  LDCU UR4, c[0x0][0x390] ;  /* 0x00007200ff0477ac */ /* 0x000f620008000800 */
[----:B0-----:R-:W-:-:S13]  /*0070*/  ISETP.NE.AND P0, PT, R9, RZ, PT ;  /* 0x000000ff0900720c */ /* 0x001fda0003f05270 */
[----:B------:R-:W1:Y:S02]  /*0080*/  @!P0 S2R R3, SR_CTAID.Y ;  /* 0x0000000000038919 */ /* 0x000e640000002600 */
[----:B-1----:R-:W-:-:S04]  /*0090*/  @!P0 IMAD.WIDE.U32 R4, R3, 0x8, R4 ;  /* 0x0000000803048825 */ /* 0x002fc800078e0004 */
[----:B---3--:R-:W-:Y:S02]  /*00a0*/  @!P0 IMAD.WIDE.U32 R6, R3, 0x8, R6 ;  /* 0x0000000803068825 */ /* 0x008fe400078e0006 */
[----:B--2---:R-:W2:Y:S04]  /*00b0*/  @!P0 LDG.E.64 R4, desc[UR6][R4.64] ;  /* 0x0000000604048981 */ /* 0x004ea8000c1e1b00 */
[----:B------:R-:W2:Y:S01]  /*00c0*/  @!P0 LDG.E.64 R6, desc[UR6][R6.64] ;  /* 0x0000000606068981 */ /* 0x000ea2000c1e1b00 */
[----:B----4-:R-:W-:Y:S02]  /*00d0*/  LEA R9, R0, R9, 0x8 ;  /* 0x0000000900097211 */ /* 0x010fe400078e40ff */
[----:B------:R-:W-:Y:S01]  /*00e0*/  @!P0 MOV R0, 0x400 ;  /* 0x0000040000008802 */ /* 0x000fe20000000f00 */
[----:B------:R-:W0:Y:S01]  /*00f0*/  @!P0 S2R R3, SR_CgaCtaId ;  /* 0x0000000000038919 */ /* 0x000e220000008800 */
[----:B-----5:R-:W-:-:S02]  /*0100*/  ISETP.GE.AND P1, PT, R9, UR4, PT ;  /* 0x0000000409007c0c */ /* 0x020fc4000bf26270 */
[----:B0-----:R-:W-:-:S05]  /*0110*/  @!P0 LEA R3, R3, R0, 0x18 ;  /* 0x0000000003038211 */ /* 0x001fca00078ec0ff */
[----:B--2---:R0:W-:Y:S01]  /*0120*/  @!P0 STS.128 [R3], R4 ;  /* 0x0000000403008388 */ /* 0x0041e20000000c00 */
[----:B------:R-:W-:Y:S06]  /*0130*/  BAR.SYNC.DEFER_BLOCKING 0x0 ;  /* 0x0000000000007b1d */ /* 0x000fec0000010000 */
[----:B------:R-:W-:Y:S05]  /*0140*/  @P1 EXIT ;  /* 0x000000000000194d */ /* 0x000fea0003800000 */
[----:B------:R-:W1:Y:S01]  /*0150*/  S2UR UR5, SR_CgaCtaId ;  /* 0x00000000000579c3 */ /* 0x000e620000008800 */
[----:B------:R-:W-:Y:S02]  /*0160*/  UMOV UR4, 0x400 ;  /* 0x0000040000047882 */ /* 0x000fe40000000000 */
[----:B-1----:R-:W-:-:S09]  /*0170*/  ULEA UR4, UR5, UR4, 0x18 ;  /* 0x0000000405047291 */ /* 0x002fd2000f8ec0ff */
[----:B0-----:R-:W0:Y:S02]  /*0180*/  LDS.128 R4, [UR4] ;  /* 0x00000004ff047984 */ /* 0x001e240008000c00 */
[----:B0-----:R-:W-:-:S06]  /*0190*/  IMAD.WIDE R4, R9, 0x8, R4 ;  /* 0x0000000809047825 */ /* 0x001fcc00078e0204 */
[----:B------:R-:W2:Y:S01]  /*01a0*/  LDG.E.64 R4, desc[UR6][R4.64] ;  /* 0x0000000604047981 */ /* 0x000ea2000c1e1b00 */
[----:B------:R-:W-:Y:S01]  /*01b0*/  IMAD.WIDE R6, R9, 0x4, R6 ;  /* 0x0000000409067825 */ /* 0x000fe200078e0206 */
[----:B--2---:R-:W0:Y:S04]  /*01c0*/  F2F.F32.F64 R3, R4 ;  /* 0x0000000400037310 */ /* 0x004e280000301000 */
[----:B0-----:R-:W-:Y:S01]  /*01d0*/  STG.E desc[UR6][R6.64], R3 ;  /* 0x0000000306007986 */ /* 0x001fe2000c101906 */
[----:B------:R-:W-:Y:S05]  /*01e0*/  EXIT ;  /* 0x000000000000794d */ /* 0x000fea0003800000 */
.L_x_0:
[----:B------:R-:W-:-:S00]  /*01f0*/  BRA `(.L_x_0) ;  /* 0xfffffffc00fc7947 */ /* 0x000fc0000383ffff */
[----:B------:R-:W-:-:S00]  /*0200*/  NOP ;  /* 0x0000000000007918 */ /* 0x000fc00000000000 */
[----:B------:R-:W-:-:S00]  /*0210*/  NOP ;  /* 0x0000000000007918 */ /* 0x000fc00000000000 */
[----:B------:R-:W-:-:S00]  /*0220*/  NOP ;  /* 0x0000000000007918 */ /* 0x000fc00000000000 */
[----:B------:R-:W-:-:S00]  /*0230*/  NOP ;  /* 0x0000000000007918 */ /* 0x000fc00000000000 */
[----:B------:R-:W-:-:S00]  /*0240*/  NOP ;  /* 0x0000000000007918 */ /* 0x000fc00000000000 */
[----:B------:R-:W-:-:S00]  /*0250*/  NOP ;  /* 0x0000000000007918 */ /* 0x000fc00000000000 */
[----:B------:R-:W-:-:S00]  /*0260*/  NOP ;  /* 0x0000000000007918 */ /* 0x000fc00000000000 */
[----:B------:R-:W-:-:S00]  /*0270*/  NOP ;  /* 0x0000000000007918 */ /* 0x000fc00000000000 */
.L_x_2:


//--------------------- .text._Z7convertIdfEvPPT_PPT0_i --------------------------
	.section	.text._Z7convertIdfEvPPT_PPT0_i,"ax",@progbits
	.align	128
        .global         _Z7convertIdfEvPPT_PPT0_i
        .type           _Z7convertIdfEvPPT_PPT0_i,@function
        .size           _Z7convertIdfEvPPT_PPT0_i,(.L_x_3 - _Z7convertIdfEvPPT_PPT0_i)
        .other          _Z7convertIdfEvPPT_PPT0_i,@"STO_CUDA_ENTRY STV_DEFAULT"
_Z7convertIdfEvPPT_PPT0_i:
.text._Z7convertIdfEvPPT_PPT0_i:
        /* <DEDUP_REMOVED lines=25> */
[----:B0-----:R-:W-:-:S05]  /*0190*/  IMAD.WIDE R4, R9, 0x4, R4 ;  /* 0x0000000409047825 */ /* 0x001fca00078e0204 */
[----:B------:R-:W2:Y:S01]  /*01a0*/  LDG.E R2, desc[UR6][R4.64] ;  /* 0x0000000604027981 */ /* 0x000ea2000c1e1900 */
[----:B------:R-:W-:Y:S01]  /*01b0*/  IMAD.WIDE R6, R9, 0x8, R6 ;  /* 0x0000000809067825 */ /* 0x000fe200078e0206 */
[----:B--2---:R-:W0:Y:S04]  /*01c0*/  F2F.F64.F32 R2, R2 ;  /* 0x0000000200027310 */ /* 0x004e280000201800 */
[----:B0-----:R-:W-:Y:S01]  /*01d0*/  STG.E.64 desc[UR6][R6.64], R2 ;  /* 0x0000000206007986 */ /* 0x001fe2000c101b06 */
[----:B------:R-:W-:Y:S05]  /*01e0*/  EXIT ;  /* 0x000000000000794d */ /* 0x000fea0003800000 */
.L_x_1:
        /* <DEDUP_REMOVED lines=9> */
.L_x_3:


//--------------------- .nv.shared._Z7convertIfdEvPPT_PPT0_i --------------------------
	.section	.nv.shared._Z7convertIfdEvPPT_PPT0_i,"aw",@nobits
	.sectionflags	@""
	.align	8
.nv.shared._Z7convertIfdEvPPT_PPT0_i:
	.zero		1040


//--------------------- .nv.shared.reserved.0     --------------------------
	.section	.nv.shared.reserved.0,"aw",@nobits
	.weak		__nv_reservedSMEM_offset_0_alias
	.size		__nv_reservedSMEM_offset_0_alias, 0, 64
	.other		__nv_reservedSMEM_offset_0_alias,@"STO_CUDA_RESERVED_SHARED STV_DEFAULT"
__nv_reservedSMEM_offset_0_alias:
	.zero		0
	.zero		64


//--------------------- .nv.shared._Z7convertIdfEvPPT_PPT0_i --------------------------
	.section	.nv.shared._Z7convertIdfEvPPT_PPT0_i,"aw",@nobits
	.sectionflags	@""
	.align	8
.nv.shared._Z7convertIdfEvPPT_PPT0_i:
	.zero		1040


//--------------------- .nv.constant0._Z7convertIfdEvPPT_PPT0_i --------------------------
	.section	.nv.constant0._Z7convertIfdEvPPT_PPT0_i,"a",@progbits
	.sectionflags	@""
	.align	4
.nv.constant0._Z7convertIfdEvPPT_PPT0_i:
	.zero		916


//--------------------- .nv.constant0._Z7convertIdfEvPPT_PPT0_i --------------------------
	.section	.nv.constant0._Z7convertIdfEvPPT_PPT0_i,"a",@progbits
	.sectionflags	@""
	.align	4
.nv.constant0._Z7convertIdfEvPPT_PPT0_i:
	.zero		916


//--------------------- SYMBOLS --------------------------

	.type		.nv.reservedSmem.offset0,@object
	.size		.nv.reservedSmem.offset0,0x4
	.type		.nv.reservedSmem.cap,@object
	.size		.nv.reservedSmem.cap,0x4
